//
// Generated by NVIDIA NVVM Compiler
//
// Compiler Build ID: CL-36424714
// Cuda compilation tools, release 13.0, V13.0.88
// Based on NVVM 20.0.0
//

.version 9.0
.target sm_100
.address_size 64

	// .globl	_Z8roundingPfPiP5StackI4NodeE

.visible .entry _Z8roundingPfPiP5StackI4NodeE(
	.param .u64 .ptr .align 1 _Z8roundingPfPiP5StackI4NodeE_param_0,
	.param .u64 .ptr .align 1 _Z8roundingPfPiP5StackI4NodeE_param_1,
	.param .u64 .ptr .align 1 _Z8roundingPfPiP5StackI4NodeE_param_2
)
{
	.reg .b32 	%r<6>;
	.reg .b32 	%f<7>;
	.reg .b64 	%rd<8>;

	ld.param.u64 	%rd1, [_Z8roundingPfPiP5StackI4NodeE_param_0];
	ld.param.u64 	%rd2, [_Z8roundingPfPiP5StackI4NodeE_param_1];
	mov.u32 	%r1, %tid.x;
	mul.lo.s32 	%r2, %r1, 3;
	cvta.to.global.u64 	%rd3, %rd1;
	cvta.to.global.u64 	%rd4, %rd2;
	mul.wide.u32 	%rd5, %r2, 4;
	add.s64 	%rd6, %rd3, %rd5;
	ld.global.f32 	%f1, [%rd6];
	cvt.rmi.f32.f32 	%f2, %f1;
	cvt.rzi.s32.f32 	%r3, %f2;
	add.s64 	%rd7, %rd4, %rd5;
	st.global.u32 	[%rd7], %r3;
	ld.global.f32 	%f3, [%rd6+4];
	cvt.rmi.f32.f32 	%f4, %f3;
	cvt.rzi.s32.f32 	%r4, %f4;
	st.global.u32 	[%rd7+4], %r4;
	ld.global.f32 	%f5, [%rd6+8];
	cvt.rmi.f32.f32 	%f6, %f5;
	cvt.rzi.s32.f32 	%r5, %f6;
	st.global.u32 	[%rd7+8], %r5;
	ret;

}


// ===== COMPILED SASS (sm_100) =====

	.target	sm_100

	.elftype	@"ET_EXEC"


//--------------------- .note.nv.tkinfo           --------------------------
	.section	.note.nv.tkinfo,"",@"SHT_NOTE"
	.sectionflags	@"SHF_NOTE_NV_TKINFO"
	.tkinfo
        /*0018*/ 	.word	0x00000002
        /*0030*/ 	.string	""
        /*0030*/ 	.string	"ptxas"
        /*0030*/ 	.string	"Cuda compilation tools, release 13.0, V13.0.88"
        /*0030*/ 	.string	"Build cuda_13.0.r13.0/compiler.36424714_0"
        /*0030*/ 	.string	"-arch sm_100 -m 64 "



//--------------------- .note.nv.cuinfo           --------------------------
	.section	.note.nv.cuinfo,"",@"SHT_NOTE"
	.sectionflags	@"SHF_NOTE_NV_CUINFO"
        /*0018*/ 	.short	0x0002
        /*001a*/ 	.short	0x0064
        /*001c*/ 	.short	0x0082
	.zero		2


//--------------------- .nv.info                  --------------------------
	.section	.nv.info,"",@"SHT_CUDA_INFO"
	.align	4


	//----- nvinfo : EIATTR_REGCOUNT
	.align		4
        /*0000*/ 	.byte	0x04, 0x2f
        /*0002*/ 	.short	(.L_1 - .L_0)
	.align		4
.L_0:
        /*0004*/ 	.word	index@(_Z8roundingPfPiP5StackI4NodeE)
        /*0008*/ 	.word	0x0000000e


	//----- nvinfo : EIATTR_FRAME_SIZE
	.align		4
.L_1:
        /*000c*/ 	.byte	0x04, 0x11
        /*000e*/ 	.short	(.L_3 - .L_2)
	.align		4
.L_2:
        /*0010*/ 	.word	index@(_Z8roundingPfPiP5StackI4NodeE)
        /*0014*/ 	.word	0x00000000


	//----- nvinfo : EIATTR_MIN_STACK_SIZE
	.align		4
.L_3:
        /*0018*/ 	.byte	0x04, 0x12
        /*001a*/ 	.short	(.L_5 - .L_4)
	.align		4
.L_4:
        /*001c*/ 	.word	index@(_Z8roundingPfPiP5StackI4NodeE)
        /*0020*/ 	.word	0x00000000
.L_5:


//--------------------- .nv.compat                --------------------------
	.section	.nv.compat,"",@"SHT_CUDA_COMPAT_INFO"
	.align	4
        /*0000*/ 	.byte	0x02, 0x09, 0x00, 0x00, 0x02, 0x02, 0x01, 0x00, 0x02, 0x05, 0x05, 0x00, 0x03, 0x07, 0x01, 0x01
        /*0010*/ 	.byte	0x02, 0x03, 0x00, 0x00, 0x02, 0x06, 0x01, 0x00, 0x04, 0x0b, 0x08, 0x00, 0x09, 0x00, 0x00, 0x00
        /*0020*/ 	.byte	0x00, 0x00, 0x00, 0x00


//--------------------- .nv.info._Z8roundingPfPiP5StackI4NodeE --------------------------
	.section	.nv.info._Z8roundingPfPiP5StackI4NodeE,"",@"SHT_CUDA_INFO"
	.sectionflags	@""
	.align	4


	//----- nvinfo : EIATTR_CUDA_API_VERSION
	.align		4
        /*0000*/ 	.byte	0x04, 0x37
        /*0002*/ 	.short	(.L_7 - .L_6)
.L_6:
        /*0004*/ 	.word	0x00000082


	//----- nvinfo : EIATTR_KPARAM_INFO
	.align		4
.L_7:
        /*0008*/ 	.byte	0x04, 0x17
        /*000a*/ 	.short	(.L_9 - .L_8)
.L_8:
        /*000c*/ 	.word	0x00000000
        /*0010*/ 	.short	0x0002
        /*0012*/ 	.short	0x0010
        /*0014*/ 	.byte	0x00, 0xf5, 0x21, 0x00


	//----- nvinfo : EIATTR_KPARAM_INFO
	.align		4
.L_9:
        /*0018*/ 	.byte	0x04, 0x17
        /*001a*/ 	.short	(.L_11 - .L_10)
.L_10:
        /*001c*/ 	.word	0x00000000
        /*0020*/ 	.short	0x0001
        /*0022*/ 	.short	0x0008
        /*0024*/ 	.byte	0x00, 0xf5, 0x21, 0x00


	//----- nvinfo : EIATTR_KPARAM_INFO
	.align		4
.L_11:
        /*0028*/ 	.byte	0x04, 0x17
        /*002a*/ 	.short	(.L_13 - .L_12)
.L_12:
        /*002c*/ 	.word	0x00000000
        /*0030*/ 	.short	0x0000
        /*0032*/ 	.short	0x0000
        /*0034*/ 	.byte	0x00, 0xf5, 0x21, 0x00


	//----- nvinfo : EIATTR_SPARSE_MMA_MASK
	.align		4
.L_13:
        /*0038*/ 	.byte	0x03, 0x50
        /*003a*/ 	.short	0x0000


	//----- nvinfo : EIATTR_MAXREG_COUNT
	.align		4
        /*003c*/ 	.byte	0x03, 0x1b
        /*003e*/ 	.short	0x00ff


	//----- nvinfo : EIATTR_MERCURY_ISA_VERSION
	.align		4
        /*0040*/ 	.byte	0x03, 0x5f
        /*0042*/ 	.short	0x0101


	//----- nvinfo : EIATTR_VRC_CTA_INIT_COUNT
	.align		4
        /*0044*/ 	.byte	0x02, 0x4a
	.zero		1
	.zero		1


	//----- nvinfo : EIATTR_EXIT_INSTR_OFFSETS
	.align		4
        /*0048*/ 	.byte	0x04, 0x1c
        /*004a*/ 	.short	(.L_15 - .L_14)


	//   ....[0]....
.L_14:
        /*004c*/ 	.word	0x00000110


	//----- nvinfo : EIATTR_CBANK_PARAM_SIZE
	.align		4
.L_15:
        /*0050*/ 	.byte	0x03, 0x19
        /*0052*/ 	.short	0x0018


	//----- nvinfo : EIATTR_PARAM_CBANK
	.align		4
        /*0054*/ 	.byte	0x04, 0x0a
        /*0056*/ 	.short	(.L_17 - .L_16)
	.align		4
.L_16:
        /*0058*/ 	.word	index@(.nv.constant0._Z8roundingPfPiP5StackI4NodeE)
        /*005c*/ 	.short	0x0380
        /*005e*/ 	.short	0x0018


	//----- nvinfo : EIATTR_SW_WAR
	.align		4
.L_17:
        /*0060*/ 	.byte	0x04, 0x36
        /*0062*/ 	.short	(.L_19 - .L_18)
.L_18:
        /*0064*/ 	.word	0x00000008
.L_19:


//--------------------- .nv.callgraph             --------------------------
	.section	.nv.callgraph,"",@"SHT_CUDA_CALLGRAPH"
	.align	4
	.sectionentsize	8
	.align		4
        /*0000*/ 	.word	0x00000000
	.align		4
        /*0004*/ 	.word	0xffffffff
	.align		4
        /*0008*/ 	.word	0x00000000
	.align		4
        /*000c*/ 	.word	0xfffffffe
	.align		4
        /*0010*/ 	.word	0x00000000
	.align		4
        /*0014*/ 	.word	0xfffffffd
	.align		4
        /*0018*/ 	.word	0x00000000
	.align		4
        /*001c*/ 	.word	0xfffffffc


//--------------------- .text._Z8roundingPfPiP5StackI4NodeE --------------------------
	.section	.text._Z8roundingPfPiP5StackI4NodeE,"ax",@progbits
	.align	128
        .global         _Z8roundingPfPiP5StackI4NodeE
        .type           _Z8roundingPfPiP5StackI4NodeE,@function
        .size           _Z8roundingPfPiP5StackI4NodeE,(.L_x_1 - _Z8roundingPfPiP5StackI4NodeE)
        .other          _Z8roundingPfPiP5StackI4NodeE,@"STO_CUDA_ENTRY STV_DEFAULT"
_Z8roundingPfPiP5StackI4NodeE:
.text._Z8roundingPfPiP5StackI4NodeE:
[----:B------:R-:W-:Y:S01]  /*0000*/  LDC R1, c[0x0][0x37c] ;  /* 0x0000df00ff017b82 */ /* 0x000fe20000000800 */
[----:B------:R-:W0:Y:S07]  /*0010*/  S2R R7, SR_TID.X ;  /* 0x0000000000077919 */ /* 0x000e2e0000002100 */
[----:B------:R-:W1:Y:S01]  /*0020*/  LDC.64 R2, c[0x0][0x380] ;  /* 0x0000e000ff027b82 */ /* 0x000e620000000a00 */
[----:B------:R-:W2:Y:S07]  /*0030*/  LDCU.64 UR4, c[0x0][0x358] ;  /* 0x00006b00ff0477ac */ /* 0x000eae0008000a00 */
[----:B------:R-:W3:Y:S01]  /*0040*/  LDC.64 R4, c[0x0][0x388] ;  /* 0x0000e200ff047b82 */ /* 0x000ee20000000a00 */
[----:B0-----:R-:W-:-:S05]  /*0050*/  LEA R7, R7, R7, 0x1 ;  /* 0x0000000707077211 */ /* 0x001fca00078e08ff */
[----:B-1----:R-:W-:-:S05]  /*0060*/  IMAD.WIDE.U32 R2, R7, 0x4, R2 ;  /* 0x0000000407027825 */ /* 0x002fca00078e0002 */
[----:B--2---:R-:W2:Y:S01]  /*0070*/  LDG.E R0, desc[UR4][R2.64] ;  /* 0x0000000402007981 */ /* 0x004ea2000c1e1900 */
[----:B---3--:R-:W-:Y:S01]  /*0080*/  IMAD.WIDE.U32 R4, R7, 0x4, R4 ;  /* 0x0000000407047825 */ /* 0x008fe200078e0004 */
[----:B--2---:R-:W0:Y:S04]  /*0090*/  F2I.FLOOR.NTZ R9, R0 ;  /* 0x0000000000097305 */ /* 0x004e280000207100 */
[----:B0-----:R-:W-:Y:S04]  /*00a0*/  STG.E desc[UR4][R4.64], R9 ;  /* 0x0000000904007986 */ /* 0x001fe8000c101904 */
[----:B------:R-:W2:Y:S02]  /*00b0*/  LDG.E R6, desc[UR4][R2.64+0x4] ;  /* 0x0000040402067981 */ /* 0x000ea4000c1e1900 */
[----:B--2---:R-:W0:Y:S02]  /*00c0*/  F2I.FLOOR.NTZ R7, R6 ;  /* 0x0000000600077305 */ /* 0x004e240000207100 */
[----:B0-----:R-:W-:Y:S04]  /*00d0*/  STG.E desc[UR4][R4.64+0x4], R7 ;  /* 0x0000040704007986 */ /* 0x001fe8000c101904 */
[----:B------:R-:W2:Y:S02]  /*00e0*/  LDG.E R8, desc[UR4][R2.64+0x8] ;  /* 0x0000080402087981 */ /* 0x000ea4000c1e1900 */
[----:B--2---:R-:W0:Y:S02]  /*00f0*/  F2I.FLOOR.NTZ R11, R8 ;  /* 0x00000008000b7305 */ /* 0x004e240000207100 */
[----:B0-----:R-:W-:Y:S01]  /*0100*/  STG.E desc[UR4][R4.64+0x8], R11 ;  /* 0x0000080b04007986 */ /* 0x001fe2000c101904 */
[----:B------:R-:W-:Y:S05]  /*0110*/  EXIT ;  /* 0x000000000000794d */ /* 0x000fea0003800000 */
.L_x_0:
[----:B------:R-:W-:-:S00]  /*0120*/  BRA `(.L_x_0) ;  /* 0xfffffffc00fc7947 */ /* 0x000fc0000383ffff */
[----:B------:R-:W-:-:S00]  /*0130*/  NOP ;  /* 0x0000000000007918 */ /* 0x000fc00000000000 */
        /* <DEDUP_REMOVED lines=12> */
.L_x_1:


//--------------------- .nv.shared.reserved.0     --------------------------
	.section	.nv.shared.reserved.0,"aw",@nobits
	.weak		__nv_reservedSMEM_offset_0_alias
	.size		__nv_reservedSMEM_offset_0_alias, 0, 64
	.other		__nv_reservedSMEM_offset_0_alias,@"STO_CUDA_RESERVED_SHARED STV_DEFAULT"
__nv_reservedSMEM_offset_0_alias:
	.zero		0
	.zero		64


//--------------------- .nv.constant0._Z8roundingPfPiP5StackI4NodeE --------------------------
	.section	.nv.constant0._Z8roundingPfPiP5StackI4NodeE,"a",@progbits
	.sectionflags	@""
	.align	4
.nv.constant0._Z8roundingPfPiP5StackI4NodeE:
	.zero		920


//--------------------- SYMBOLS --------------------------

	.type		.nv.reservedSmem.offset0,@object
	.size		.nv.reservedSmem.offset0,0x4
